//
// Generated by NVIDIA NVVM Compiler
//
// Compiler Build ID: CL-36424714
// Cuda compilation tools, release 13.0, V13.0.88
// Based on NVVM 20.0.0
//

.version 9.0
.target sm_100
.address_size 64

	// .globl	_Z8test_ldgPfS_

.visible .entry _Z8test_ldgPfS_(
	.param .u64 .ptr .align 1 _Z8test_ldgPfS__param_0,
	.param .u64 .ptr .align 1 _Z8test_ldgPfS__param_1
)
{
	.reg .b16 	%rs<2>;
	.reg .b32 	%r<8>;
	.reg .b32 	%f<8>;
	.reg .b64 	%rd<9>;
	.reg .b64 	%fd<6>;

	ld.param.u64 	%rd1, [_Z8test_ldgPfS__param_0];
	ld.param.u64 	%rd5, [_Z8test_ldgPfS__param_1];
	cvta.to.global.u64 	%rd6, %rd1;
	mov.u32 	%r4, %ctaid.x;
	mov.u32 	%r5, %ntid.x;
	mov.u32 	%r6, %tid.x;
	mad.lo.s32 	%r7, %r4, %r5, %r6;
	mov.b32 	%r2, 1;
	// begin inline asm
	.reg .u32 t1;
	 mul.lo.u32 t1, %r2, %r2;
	 mul.lo.u32 %r1, t1, %r2;
	// end inline asm
	cvt.rn.f32.s32 	%f6, %r1;
	mul.wide.u32 	%rd7, %r7, 4;
	add.s64 	%rd8, %rd6, %rd7;
	st.global.f32 	[%rd8], %f6;
	// begin inline asm
	ld.global.nc.v4.f32 {%f1,%f2,%f3,%f4}, [%rd1];
	// end inline asm
	add.s64 	%rd4, %rd5, %rd7;
	// begin inline asm
	ld.global.nc.f32 %f5, [%rd4];
	// end inline asm
	cvt.f64.f32 	%fd2, %f5;
	// begin inline asm
	ld.global.nc.f64 %fd1, [%rd4];
	// end inline asm
	add.f64 	%fd3, %fd1, %fd2;
	// begin inline asm
	ld.global.nc.s8 %r3, [%rd4];
	// end inline asm
	cvt.s8.s32 	%rs1, %r3;
	cvt.rn.f64.s16 	%fd4, %rs1;
	add.f64 	%fd5, %fd3, %fd4;
	cvt.rn.f32.f64 	%f7, %fd5;
	st.global.f32 	[%rd8], %f7;
	ret;

}


// ===== COMPILED SASS (sm_100) =====

	.target	sm_100

	.elftype	@"ET_EXEC"


//--------------------- .note.nv.tkinfo           --------------------------
	.section	.note.nv.tkinfo,"",@"SHT_NOTE"
	.sectionflags	@"SHF_NOTE_NV_TKINFO"
	.tkinfo
        /*0018*/ 	.word	0x00000002
        /*0030*/ 	.string	""
        /*0030*/ 	.string	"ptxas"
        /*0030*/ 	.string	"Cuda compilation tools, release 13.0, V13.0.88"
        /*0030*/ 	.string	"Build cuda_13.0.r13.0/compiler.36424714_0"
        /*0030*/ 	.string	"-arch sm_100 -m 64 "



//--------------------- .note.nv.cuinfo           --------------------------
	.section	.note.nv.cuinfo,"",@"SHT_NOTE"
	.sectionflags	@"SHF_NOTE_NV_CUINFO"
        /*0018*/ 	.short	0x0002
        /*001a*/ 	.short	0x0064
        /*001c*/ 	.short	0x0082
	.zero		2


//--------------------- .nv.info                  --------------------------
	.section	.nv.info,"",@"SHT_CUDA_INFO"
	.align	4


	//----- nvinfo : EIATTR_REGCOUNT
	.align		4
        /*0000*/ 	.byte	0x04, 0x2f
        /*0002*/ 	.short	(.L_1 - .L_0)
	.align		4
.L_0:
        /*0004*/ 	.word	index@(_Z8test_ldgPfS_)
        /*0008*/ 	.word	0x00000010


	//----- nvinfo : EIATTR_FRAME_SIZE
	.align		4
.L_1:
        /*000c*/ 	.byte	0x04, 0x11
        /*000e*/ 	.short	(.L_3 - .L_2)
	.align		4
.L_2:
        /*0010*/ 	.word	index@(_Z8test_ldgPfS_)
        /*0014*/ 	.word	0x00000000


	//----- nvinfo : EIATTR_MIN_STACK_SIZE
	.align		4
.L_3:
        /*0018*/ 	.byte	0x04, 0x12
        /*001a*/ 	.short	(.L_5 - .L_4)
	.align		4
.L_4:
        /*001c*/ 	.word	index@(_Z8test_ldgPfS_)
        /*0020*/ 	.word	0x00000000
.L_5:


//--------------------- .nv.compat                --------------------------
	.section	.nv.compat,"",@"SHT_CUDA_COMPAT_INFO"
	.align	4
        /*0000*/ 	.byte	0x02, 0x09, 0x00, 0x00, 0x02, 0x02, 0x01, 0x00, 0x02, 0x05, 0x05, 0x00, 0x03, 0x07, 0x01, 0x01
        /*0010*/ 	.byte	0x02, 0x03, 0x00, 0x00, 0x02, 0x06, 0x01, 0x00, 0x04, 0x0b, 0x08, 0x00, 0x01, 0x00, 0x00, 0x00
        /*0020*/ 	.byte	0x00, 0x00, 0x00, 0x00


//--------------------- .nv.info._Z8test_ldgPfS_  --------------------------
	.section	.nv.info._Z8test_ldgPfS_,"",@"SHT_CUDA_INFO"
	.sectionflags	@""
	.align	4


	//----- nvinfo : EIATTR_CUDA_API_VERSION
	.align		4
        /*0000*/ 	.byte	0x04, 0x37
        /*0002*/ 	.short	(.L_7 - .L_6)
.L_6:
        /*0004*/ 	.word	0x00000082


	//----- nvinfo : EIATTR_KPARAM_INFO
	.align		4
.L_7:
        /*0008*/ 	.byte	0x04, 0x17
        /*000a*/ 	.short	(.L_9 - .L_8)
.L_8:
        /*000c*/ 	.word	0x00000000
        /*0010*/ 	.short	0x0001
        /*0012*/ 	.short	0x0008
        /*0014*/ 	.byte	0x00, 0xf5, 0x21, 0x00


	//----- nvinfo : EIATTR_KPARAM_INFO
	.align		4
.L_9:
        /*0018*/ 	.byte	0x04, 0x17
        /*001a*/ 	.short	(.L_11 - .L_10)
.L_10:
        /*001c*/ 	.word	0x00000000
        /*0020*/ 	.short	0x0000
        /*0022*/ 	.short	0x0000
        /*0024*/ 	.byte	0x00, 0xf5, 0x21, 0x00


	//----- nvinfo : EIATTR_SPARSE_MMA_MASK
	.align		4
.L_11:
        /*0028*/ 	.byte	0x03, 0x50
        /*002a*/ 	.short	0x0000


	//----- nvinfo : EIATTR_MAXREG_COUNT
	.align		4
        /*002c*/ 	.byte	0x03, 0x1b
        /*002e*/ 	.short	0x00ff


	//----- nvinfo : EIATTR_MERCURY_ISA_VERSION
	.align		4
        /*0030*/ 	.byte	0x03, 0x5f
        /*0032*/ 	.short	0x0101


	//----- nvinfo : EIATTR_VRC_CTA_INIT_COUNT
	.align		4
        /*0034*/ 	.byte	0x02, 0x4a
	.zero		1
	.zero		1


	//----- nvinfo : EIATTR_EXIT_INSTR_OFFSETS
	.align		4
        /*0038*/ 	.byte	0x04, 0x1c
        /*003a*/ 	.short	(.L_13 - .L_12)


	//   ....[0]....
.L_12:
        /*003c*/ 	.word	0x00000130


	//----- nvinfo : EIATTR_CBANK_PARAM_SIZE
	.align		4
.L_13:
        /*0040*/ 	.byte	0x03, 0x19
        /*0042*/ 	.short	0x0010


	//----- nvinfo : EIATTR_PARAM_CBANK
	.align		4
        /*0044*/ 	.byte	0x04, 0x0a
        /*0046*/ 	.short	(.L_15 - .L_14)
	.align		4
.L_14:
        /*0048*/ 	.word	index@(.nv.constant0._Z8test_ldgPfS_)
        /*004c*/ 	.short	0x0380
        /*004e*/ 	.short	0x0010


	//----- nvinfo : EIATTR_SW_WAR
	.align		4
.L_15:
        /*0050*/ 	.byte	0x04, 0x36
        /*0052*/ 	.short	(.L_17 - .L_16)
.L_16:
        /*0054*/ 	.word	0x00000008
.L_17:


//--------------------- .nv.callgraph             --------------------------
	.section	.nv.callgraph,"",@"SHT_CUDA_CALLGRAPH"
	.align	4
	.sectionentsize	8
	.align		4
        /*0000*/ 	.word	0x00000000
	.align		4
        /*0004*/ 	.word	0xffffffff
	.align		4
        /*0008*/ 	.word	0x00000000
	.align		4
        /*000c*/ 	.word	0xfffffffe
	.align		4
        /*0010*/ 	.word	0x00000000
	.align		4
        /*0014*/ 	.word	0xfffffffd
	.align		4
        /*0018*/ 	.word	0x00000000
	.align		4
        /*001c*/ 	.word	0xfffffffc


//--------------------- .text._Z8test_ldgPfS_     --------------------------
	.section	.text._Z8test_ldgPfS_,"ax",@progbits
	.align	128
        .global         _Z8test_ldgPfS_
        .type           _Z8test_ldgPfS_,@function
        .size           _Z8test_ldgPfS_,(.L_x_1 - _Z8test_ldgPfS_)
        .other          _Z8test_ldgPfS_,@"STO_CUDA_ENTRY STV_DEFAULT"
_Z8test_ldgPfS_:
.text._Z8test_ldgPfS_:
[----:B------:R-:W-:Y:S01]  /*0000*/  LDC R1, c[0x0][0x37c] ;  /* 0x0000df00ff017b82 */ /* 0x000fe20000000800 */
[----:B------:R-:W0:Y:S07]  /*0010*/  S2R R0, SR_TID.X ;  /* 0x0000000000007919 */ /* 0x000e2e0000002100 */
[----:B------:R-:W0:Y:S01]  /*0020*/  S2UR UR6, SR_CTAID.X ;  /* 0x00000000000679c3 */ /* 0x000e220000002500 */
[----:B------:R-:W1:Y:S07]  /*0030*/  LDCU.64 UR4, c[0x0][0x358] ;  /* 0x00006b00ff0477ac */ /* 0x000e6e0008000a00 */
[----:B------:R-:W0:Y:S08]  /*0040*/  LDC R13, c[0x0][0x360] ;  /* 0x0000d800ff0d7b82 */ /* 0x000e300000000800 */
[----:B------:R-:W2:Y:S08]  /*0050*/  LDC.64 R4, c[0x0][0x388] ;  /* 0x0000e200ff047b82 */ /* 0x000eb00000000a00 */
[----:B------:R-:W3:Y:S01]  /*0060*/  LDC.64 R10, c[0x0][0x380] ;  /* 0x0000e000ff0a7b82 */ /* 0x000ee20000000a00 */
[----:B0-----:R-:W-:-:S04]  /*0070*/  IMAD R13, R13, UR6, R0 ;  /* 0x000000060d0d7c24 */ /* 0x001fc8000f8e0200 */
[----:B--2---:R-:W-:-:S05]  /*0080*/  IMAD.WIDE.U32 R4, R13, 0x4, R4 ;  /* 0x000000040d047825 */ /* 0x004fca00078e0004 */
[----:B-1----:R-:W2:Y:S04]  /*0090*/  LDG.E.CONSTANT R0, desc[UR4][R4.64] ;  /* 0x0000000404007981 */ /* 0x002ea8000c1e9900 */
[----:B------:R-:W4:Y:S04]  /*00a0*/  LDG.E.S8.CONSTANT R12, desc[UR4][R4.64] ;  /* 0x00000004040c7981 */ /* 0x000f28000c1e9300 */
[----:B------:R-:W5:Y:S01]  /*00b0*/  LDG.E.64.CONSTANT R6, desc[UR4][R4.64] ;  /* 0x0000000404067981 */ /* 0x000f62000c1e9b00 */
[----:B--2---:R-:W5:Y:S08]  /*00c0*/  F2F.F64.F32 R2, R0 ;  /* 0x0000000000027310 */ /* 0x004f700000201800 */
[----:B----4-:R-:W0:Y:S01]  /*00d0*/  I2F.F64.S16 R8, R12 ;  /* 0x0000000c00087312 */ /* 0x010e220000101c00 */
[----:B-----5:R-:W-:-:S08]  /*00e0*/  DADD R2, R2, R6 ;  /* 0x0000000002027229 */ /* 0x020fd00000000006 */
[----:B0-----:R-:W-:Y:S01]  /*00f0*/  DADD R8, R2, R8 ;  /* 0x0000000002087229 */ /* 0x001fe20000000008 */
[----:B---3--:R-:W-:-:S09]  /*0100*/  IMAD.WIDE.U32 R2, R13, 0x4, R10 ;  /* 0x000000040d027825 */ /* 0x008fd200078e000a */
[----:B------:R-:W0:Y:S02]  /*0110*/  F2F.F32.F64 R9, R8 ;  /* 0x0000000800097310 */ /* 0x000e240000301000 */
[----:B0-----:R-:W-:Y:S01]  /*0120*/  STG.E desc[UR4][R2.64], R9 ;  /* 0x0000000902007986 */ /* 0x001fe2000c101904 */
[----:B------:R-:W-:Y:S05]  /*0130*/  EXIT ;  /* 0x000000000000794d */ /* 0x000fea0003800000 */
.L_x_0:
[----:B------:R-:W-:-:S00]  /*0140*/  BRA `(.L_x_0) ;  /* 0xfffffffc00fc7947 */ /* 0x000fc0000383ffff */
[----:B------:R-:W-:-:S00]  /*0150*/  NOP ;  /* 0x0000000000007918 */ /* 0x000fc00000000000 */
        /* <DEDUP_REMOVED lines=10> */
.L_x_1:


//--------------------- .nv.shared.reserved.0     --------------------------
	.section	.nv.shared.reserved.0,"aw",@nobits
	.weak		__nv_reservedSMEM_offset_0_alias
	.size		__nv_reservedSMEM_offset_0_alias, 0, 64
	.other		__nv_reservedSMEM_offset_0_alias,@"STO_CUDA_RESERVED_SHARED STV_DEFAULT"
__nv_reservedSMEM_offset_0_alias:
	.zero		0
	.zero		64


//--------------------- .nv.constant0._Z8test_ldgPfS_ --------------------------
	.section	.nv.constant0._Z8test_ldgPfS_,"a",@progbits
	.sectionflags	@""
	.align	4
.nv.constant0._Z8test_ldgPfS_:
	.zero		912


//--------------------- SYMBOLS --------------------------

	.type		.nv.reservedSmem.offset0,@object
	.size		.nv.reservedSmem.offset0,0x4
